//
// Generated by NVIDIA NVVM Compiler
//
// Compiler Build ID: CL-36424714
// Cuda compilation tools, release 13.0, V13.0.88
// Based on NVVM 20.0.0
//

.version 9.0
.target sm_100
.address_size 64

	// .globl	_Z10memTrsTestPi
.extern .func  (.param .b32 func_retval0) vprintf
(
	.param .b64 vprintf_param_0,
	.param .b64 vprintf_param_1
)
;
.global .align 1 .b8 $str[30] = {116, 105, 100, 58, 32, 37, 100, 44, 32, 103, 105, 100, 58, 32, 37, 100, 44, 32, 118, 97, 108, 117, 101, 58, 32, 37, 100, 32, 10};

.visible .entry _Z10memTrsTestPi(
	.param .u64 .ptr .align 1 _Z10memTrsTestPi_param_0
)
{
	.local .align 8 .b8 	__local_depot0[16];
	.reg .b64 	%SP;
	.reg .b64 	%SPL;
	.reg .b32 	%r<8>;
	.reg .b64 	%rd<9>;

	mov.u64 	%SPL, __local_depot0;
	cvta.local.u64 	%SP, %SPL;
	ld.param.u64 	%rd1, [_Z10memTrsTestPi_param_0];
	cvta.to.global.u64 	%rd2, %rd1;
	add.u64 	%rd3, %SP, 0;
	add.u64 	%rd4, %SPL, 0;
	mov.u32 	%r1, %ctaid.x;
	mov.u32 	%r2, %ntid.x;
	mov.u32 	%r3, %tid.x;
	mad.lo.s32 	%r4, %r1, %r2, %r3;
	mul.wide.s32 	%rd5, %r4, 4;
	add.s64 	%rd6, %rd2, %rd5;
	ld.global.u32 	%r5, [%rd6];
	st.local.v2.u32 	[%rd4], {%r3, %r4};
	st.local.u32 	[%rd4+8], %r5;
	mov.u64 	%rd7, $str;
	cvta.global.u64 	%rd8, %rd7;
	{ // callseq 0, 0
	.param .b64 param0;
	st.param.b64 	[param0], %rd8;
	.param .b64 param1;
	st.param.b64 	[param1], %rd3;
	.param .b32 retval0;
	call.uni (retval0), 
	vprintf, 
	(
	param0, 
	param1
	);
	ld.param.b32 	%r6, [retval0];
	} // callseq 0
	ret;

}


// ===== COMPILED SASS (sm_100) =====

	.target	sm_100

	.elftype	@"ET_EXEC"


//--------------------- .note.nv.tkinfo           --------------------------
	.section	.note.nv.tkinfo,"",@"SHT_NOTE"
	.sectionflags	@"SHF_NOTE_NV_TKINFO"
	.tkinfo
        /*0018*/ 	.word	0x00000002
        /*0030*/ 	.string	""
        /*0030*/ 	.string	"ptxas"
        /*0030*/ 	.string	"Cuda compilation tools, release 13.0, V13.0.88"
        /*0030*/ 	.string	"Build cuda_13.0.r13.0/compiler.36424714_0"
        /*0030*/ 	.string	"-arch sm_100 -m 64 "



//--------------------- .note.nv.cuinfo           --------------------------
	.section	.note.nv.cuinfo,"",@"SHT_NOTE"
	.sectionflags	@"SHF_NOTE_NV_CUINFO"
        /*0018*/ 	.short	0x0002
        /*001a*/ 	.short	0x0064
        /*001c*/ 	.short	0x0082
	.zero		2


//--------------------- .nv.info                  --------------------------
	.section	.nv.info,"",@"SHT_CUDA_INFO"
	.align	4


	//----- nvinfo : EIATTR_REGCOUNT
	.align		4
        /*0000*/ 	.byte	0x04, 0x2f
        /*0002*/ 	.short	(.L_2 - .L_1)
	.align		4
.L_1:
        /*0004*/ 	.word	index@(_Z10memTrsTestPi)
        /*0008*/ 	.word	0x00000018


	//----- nvinfo : EIATTR_FRAME_SIZE
	.align		4
.L_2:
        /*000c*/ 	.byte	0x04, 0x11
        /*000e*/ 	.short	(.L_4 - .L_3)
	.align		4
.L_3:
        /*0010*/ 	.word	index@(_Z10memTrsTestPi)
        /*0014*/ 	.word	0x00000010


	//----- nvinfo : EIATTR_MIN_STACK_SIZE
	.align		4
.L_4:
        /*0018*/ 	.byte	0x04, 0x12
        /*001a*/ 	.short	(.L_6 - .L_5)
	.align		4
.L_5:
        /*001c*/ 	.word	index@(_Z10memTrsTestPi)
        /*0020*/ 	.word	0x00000010
.L_6:


//--------------------- .nv.compat                --------------------------
	.section	.nv.compat,"",@"SHT_CUDA_COMPAT_INFO"
	.align	4
        /*0000*/ 	.byte	0x02, 0x09, 0x00, 0x00, 0x02, 0x02, 0x01, 0x00, 0x02, 0x05, 0x05, 0x00, 0x03, 0x07, 0x01, 0x01
        /*0010*/ 	.byte	0x02, 0x03, 0x00, 0x00, 0x02, 0x06, 0x01, 0x00, 0x04, 0x0b, 0x08, 0x00, 0x09, 0x00, 0x00, 0x00
        /*0020*/ 	.byte	0x00, 0x00, 0x00, 0x00


//--------------------- .nv.info._Z10memTrsTestPi --------------------------
	.section	.nv.info._Z10memTrsTestPi,"",@"SHT_CUDA_INFO"
	.sectionflags	@""
	.align	4


	//----- nvinfo : EIATTR_CUDA_API_VERSION
	.align		4
        /*0000*/ 	.byte	0x04, 0x37
        /*0002*/ 	.short	(.L_8 - .L_7)
.L_7:
        /*0004*/ 	.word	0x00000082


	//----- nvinfo : EIATTR_KPARAM_INFO
	.align		4
.L_8:
        /*0008*/ 	.byte	0x04, 0x17
        /*000a*/ 	.short	(.L_10 - .L_9)
.L_9:
        /*000c*/ 	.word	0x00000000
        /*0010*/ 	.short	0x0000
        /*0012*/ 	.short	0x0000
        /*0014*/ 	.byte	0x00, 0xf5, 0x21, 0x00


	//----- nvinfo : EIATTR_SPARSE_MMA_MASK
	.align		4
.L_10:
        /*0018*/ 	.byte	0x03, 0x50
        /*001a*/ 	.short	0x0000


	//----- nvinfo : EIATTR_MAXREG_COUNT
	.align		4
        /*001c*/ 	.byte	0x03, 0x1b
        /*001e*/ 	.short	0x00ff


	//----- nvinfo : EIATTR_EXTERNS
	.align		4
        /*0020*/ 	.byte	0x04, 0x0f
        /*0022*/ 	.short	(.L_12 - .L_11)


	//   ....[0]....
	.align		4
.L_11:
        /*0024*/ 	.word	index@(vprintf)


	//----- nvinfo : EIATTR_MERCURY_ISA_VERSION
	.align		4
.L_12:
        /*0028*/ 	.byte	0x03, 0x5f
        /*002a*/ 	.short	0x0101


	//----- nvinfo : EIATTR_VRC_CTA_INIT_COUNT
	.align		4
        /*002c*/ 	.byte	0x02, 0x4a
	.zero		1
	.zero		1


	//----- nvinfo : EIATTR_SYSCALL_OFFSETS
	.align		4
        /*0030*/ 	.byte	0x04, 0x46
        /*0032*/ 	.short	(.L_14 - .L_13)


	//   ....[0]....
.L_13:
        /*0034*/ 	.word	0x00000160


	//----- nvinfo : EIATTR_EXIT_INSTR_OFFSETS
	.align		4
.L_14:
        /*0038*/ 	.byte	0x04, 0x1c
        /*003a*/ 	.short	(.L_16 - .L_15)


	//   ....[0]....
.L_15:
        /*003c*/ 	.word	0x00000170


	//----- nvinfo : EIATTR_CBANK_PARAM_SIZE
	.align		4
.L_16:
        /*0040*/ 	.byte	0x03, 0x19
        /*0042*/ 	.short	0x0008


	//----- nvinfo : EIATTR_PARAM_CBANK
	.align		4
        /*0044*/ 	.byte	0x04, 0x0a
        /*0046*/ 	.short	(.L_18 - .L_17)
	.align		4
.L_17:
        /*0048*/ 	.word	index@(.nv.constant0._Z10memTrsTestPi)
        /*004c*/ 	.short	0x0380
        /*004e*/ 	.short	0x0008


	//----- nvinfo : EIATTR_SW_WAR
	.align		4
.L_18:
        /*0050*/ 	.byte	0x04, 0x36
        /*0052*/ 	.short	(.L_20 - .L_19)
.L_19:
        /*0054*/ 	.word	0x00000008
.L_20:


//--------------------- .nv.callgraph             --------------------------
	.section	.nv.callgraph,"",@"SHT_CUDA_CALLGRAPH"
	.align	4
	.sectionentsize	8
	.align		4
        /*0000*/ 	.word	0x00000000
	.align		4
        /*0004*/ 	.word	0xffffffff
	.align		4
        /*0008*/ 	.word	index@(_Z10memTrsTestPi)
	.align		4
        /*000c*/ 	.word	index@(vprintf)
	.align		4
        /*0010*/ 	.word	0x00000000
	.align		4
        /*0014*/ 	.word	0xfffffffe
	.align		4
        /*0018*/ 	.word	0x00000000
	.align		4
        /*001c*/ 	.word	0xfffffffd
	.align		4
        /*0020*/ 	.word	0x00000000
	.align		4
        /*0024*/ 	.word	0xfffffffc


//--------------------- .nv.constant4             --------------------------
	.section	.nv.constant4,"a",@progbits
	.align	8
	.align		8
.nv.constant4:
        /*0000*/ 	.dword	vprintf
	.align		8
        /*0008*/ 	.dword	$str


//--------------------- .text._Z10memTrsTestPi    --------------------------
	.section	.text._Z10memTrsTestPi,"ax",@progbits
	.align	128
        .global         _Z10memTrsTestPi
        .type           _Z10memTrsTestPi,@function
        .size           _Z10memTrsTestPi,(.L_x_2 - _Z10memTrsTestPi)
        .other          _Z10memTrsTestPi,@"STO_CUDA_ENTRY STV_DEFAULT"
_Z10memTrsTestPi:
.text._Z10memTrsTestPi:
[----:B------:R-:W0:Y:S01]  /*0000*/  LDC R1, c[0x0][0x37c] ;  /* 0x0000df00ff017b82 */ /* 0x000e220000000800 */
[----:B------:R-:W1:Y:S01]  /*0010*/  S2R R10, SR_TID.X ;  /* 0x00000000000a7919 */ /* 0x000e620000002100 */
[----:B------:R-:W2:Y:S06]  /*0020*/  LDCU UR6, c[0x0][0x2fc] ;  /* 0x00005f80ff0677ac */ /* 0x000eac0008000800 */
[----:B------:R-:W1:Y:S01]  /*0030*/  S2UR UR7, SR_CTAID.X ;  /* 0x00000000000779c3 */ /* 0x000e620000002500 */
[----:B0-----:R-:W-:Y:S01]  /*0040*/  VIADD R1, R1, 0xfffffff0 ;  /* 0xfffffff001017836 */ /* 0x001fe20000000000 */
[----:B------:R-:W0:Y:S06]  /*0050*/  LDCU.64 UR4, c[0x0][0x358] ;  /* 0x00006b00ff0477ac */ /* 0x000e2c0008000a00 */
[----:B------:R-:W3:Y:S01]  /*0060*/  LDC.64 R2, c[0x0][0x380] ;  /* 0x0000e000ff027b82 */ /* 0x000ee20000000a00 */
[----:B------:R-:W-:Y:S01]  /*0070*/  MOV R0, 0x0 ;  /* 0x0000000000007802 */ /* 0x000fe20000000f00 */
[----:B------:R-:W4:Y:S06]  /*0080*/  LDCU.64 UR8, c[0x4][0x8] ;  /* 0x01000100ff0877ac */ /* 0x000f2c0008000a00 */
[----:B------:R-:W1:Y:S02]  /*0090*/  LDC R11, c[0x0][0x360] ;  /* 0x0000d800ff0b7b82 */ /* 0x000e640000000800 */
[----:B-1----:R-:W-:-:S04]  /*00a0*/  IMAD R11, R11, UR7, R10 ;  /* 0x000000070b0b7c24 */ /* 0x002fc8000f8e020a */
[----:B---3--:R-:W-:-:S06]  /*00b0*/  IMAD.WIDE R2, R11, 0x4, R2 ;  /* 0x000000040b027825 */ /* 0x008fcc00078e0202 */
[----:B0-----:R-:W3:Y:S01]  /*00c0*/  LDG.E R2, desc[UR4][R2.64] ;  /* 0x0000000402027981 */ /* 0x001ee2000c1e1900 */
[----:B------:R-:W0:Y:S01]  /*00d0*/  LDCU UR4, c[0x0][0x2f8] ;  /* 0x00005f00ff0477ac */ /* 0x000e220008000800 */
[----:B------:R1:W1:Y:S01]  /*00e0*/  LDC.64 R8, c[0x4][R0] ;  /* 0x0100000000087b82 */ /* 0x0002620000000a00 */
[----:B----4-:R-:W-:Y:S01]  /*00f0*/  IMAD.U32 R4, RZ, RZ, UR8 ;  /* 0x00000008ff047e24 */ /* 0x010fe2000f8e00ff */
[----:B------:R4:W-:Y:S01]  /*0100*/  STL.64 [R1], R10 ;  /* 0x0000000a01007387 */ /* 0x0009e20000100a00 */
[----:B------:R-:W-:Y:S02]  /*0110*/  MOV R5, UR9 ;  /* 0x0000000900057c02 */ /* 0x000fe40008000f00 */
[----:B0-----:R-:W-:-:S04]  /*0120*/  IADD3 R6, P0, PT, R1, UR4, RZ ;  /* 0x0000000401067c10 */ /* 0x001fc8000ff1e0ff */
[----:B--2---:R-:W-:Y:S01]  /*0130*/  IADD3.X R7, PT, PT, RZ, UR6, RZ, P0, !PT ;  /* 0x00000006ff077c10 */ /* 0x004fe200087fe4ff */
[----:B-1-3--:R4:W-:Y:S08]  /*0140*/  STL [R1+0x8], R2 ;  /* 0x0000080201007387 */ /* 0x00a9f00000100800 */
[----:B------:R-:W-:-:S07]  /*0150*/  LEPC R20, `(.L_x_0) ;  /* 0x000000001014794e */ /* 0x000fce0000000000 */
[----:B----4-:R-:W-:Y:S05]  /*0160*/  CALL.ABS.NOINC R8 ;  /* 0x0000000008007343 */ /* 0x010fea0003c00000 */
.L_x_0:
[----:B------:R-:W-:Y:S05]  /*0170*/  EXIT ;  /* 0x000000000000794d */ /* 0x000fea0003800000 */
.L_x_1:
[----:B------:R-:W-:-:S00]  /*0180*/  BRA `(.L_x_1) ;  /* 0xfffffffc00fc7947 */ /* 0x000fc0000383ffff */
[----:B------:R-:W-:-:S00]  /*0190*/  NOP ;  /* 0x0000000000007918 */ /* 0x000fc00000000000 */
        /* <DEDUP_REMOVED lines=14> */
.L_x_2:


//--------------------- .nv.global.init           --------------------------
	.section	.nv.global.init,"aw",@progbits
.nv.global.init:
	.type		$str,@object
	.size		$str,(.L_0 - $str)
$str:
        /*0000*/ 	.byte	0x74, 0x69, 0x64, 0x3a, 0x20, 0x25, 0x64, 0x2c, 0x20, 0x67, 0x69, 0x64, 0x3a, 0x20, 0x25, 0x64
        /*0010*/ 	.byte	0x2c, 0x20, 0x76, 0x61, 0x6c, 0x75, 0x65, 0x3a, 0x20, 0x25, 0x64, 0x20, 0x0a, 0x00
.L_0:


//--------------------- .nv.shared.reserved.0     --------------------------
	.section	.nv.shared.reserved.0,"aw",@nobits
	.weak		__nv_reservedSMEM_offset_0_alias
	.size		__nv_reservedSMEM_offset_0_alias, 0, 64
	.other		__nv_reservedSMEM_offset_0_alias,@"STO_CUDA_RESERVED_SHARED STV_DEFAULT"
__nv_reservedSMEM_offset_0_alias:
	.zero		0
	.zero		64


//--------------------- .nv.constant0._Z10memTrsTestPi --------------------------
	.section	.nv.constant0._Z10memTrsTestPi,"a",@progbits
	.sectionflags	@""
	.align	4
.nv.constant0._Z10memTrsTestPi:
	.zero		904


//--------------------- SYMBOLS --------------------------

	.type		.nv.reservedSmem.offset0,@object
	.size		.nv.reservedSmem.offset0,0x4
	.type		vprintf,@function
